//
// Generated by NVIDIA NVVM Compiler
//
// Compiler Build ID: CL-36424714
// Cuda compilation tools, release 13.0, V13.0.88
// Based on NVVM 20.0.0
//

.version 9.0
.target sm_100
.address_size 64

	// .globl	_Z9xorKernelPhS_S_i

.visible .entry _Z9xorKernelPhS_S_i(
	.param .u64 .ptr .align 1 _Z9xorKernelPhS_S_i_param_0,
	.param .u64 .ptr .align 1 _Z9xorKernelPhS_S_i_param_1,
	.param .u64 .ptr .align 1 _Z9xorKernelPhS_S_i_param_2,
	.param .u32 _Z9xorKernelPhS_S_i_param_3
)
{
	.reg .pred 	%p<2>;
	.reg .b16 	%rs<4>;
	.reg .b32 	%r<6>;
	.reg .b64 	%rd<11>;

	ld.param.u64 	%rd1, [_Z9xorKernelPhS_S_i_param_0];
	ld.param.u64 	%rd2, [_Z9xorKernelPhS_S_i_param_1];
	ld.param.u64 	%rd3, [_Z9xorKernelPhS_S_i_param_2];
	ld.param.u32 	%r2, [_Z9xorKernelPhS_S_i_param_3];
	mov.u32 	%r3, %ctaid.x;
	mov.u32 	%r4, %ntid.x;
	mov.u32 	%r5, %tid.x;
	mad.lo.s32 	%r1, %r3, %r4, %r5;
	setp.ge.s32 	%p1, %r1, %r2;
	@%p1 bra 	$L__BB0_2;
	cvta.to.global.u64 	%rd4, %rd2;
	cvta.to.global.u64 	%rd5, %rd3;
	cvta.to.global.u64 	%rd6, %rd1;
	cvt.s64.s32 	%rd7, %r1;
	add.s64 	%rd8, %rd4, %rd7;
	ld.global.u8 	%rs1, [%rd8];
	add.s64 	%rd9, %rd5, %rd7;
	ld.global.u8 	%rs2, [%rd9];
	xor.b16  	%rs3, %rs2, %rs1;
	add.s64 	%rd10, %rd6, %rd7;
	st.global.u8 	[%rd10], %rs3;
$L__BB0_2:
	ret;

}


// ===== COMPILED SASS (sm_100) =====

	.target	sm_100

	.elftype	@"ET_EXEC"


//--------------------- .note.nv.tkinfo           --------------------------
	.section	.note.nv.tkinfo,"",@"SHT_NOTE"
	.sectionflags	@"SHF_NOTE_NV_TKINFO"
	.tkinfo
        /*0018*/ 	.word	0x00000002
        /*0030*/ 	.string	""
        /*0030*/ 	.string	"ptxas"
        /*0030*/ 	.string	"Cuda compilation tools, release 13.0, V13.0.88"
        /*0030*/ 	.string	"Build cuda_13.0.r13.0/compiler.36424714_0"
        /*0030*/ 	.string	"-arch sm_100 -m 64 "



//--------------------- .note.nv.cuinfo           --------------------------
	.section	.note.nv.cuinfo,"",@"SHT_NOTE"
	.sectionflags	@"SHF_NOTE_NV_CUINFO"
        /*0018*/ 	.short	0x0002
        /*001a*/ 	.short	0x0064
        /*001c*/ 	.short	0x0082
	.zero		2


//--------------------- .nv.info                  --------------------------
	.section	.nv.info,"",@"SHT_CUDA_INFO"
	.align	4


	//----- nvinfo : EIATTR_REGCOUNT
	.align		4
        /*0000*/ 	.byte	0x04, 0x2f
        /*0002*/ 	.short	(.L_1 - .L_0)
	.align		4
.L_0:
        /*0004*/ 	.word	index@(_Z9xorKernelPhS_S_i)
        /*0008*/ 	.word	0x0000000c


	//----- nvinfo : EIATTR_FRAME_SIZE
	.align		4
.L_1:
        /*000c*/ 	.byte	0x04, 0x11
        /*000e*/ 	.short	(.L_3 - .L_2)
	.align		4
.L_2:
        /*0010*/ 	.word	index@(_Z9xorKernelPhS_S_i)
        /*0014*/ 	.word	0x00000000


	//----- nvinfo : EIATTR_MIN_STACK_SIZE
	.align		4
.L_3:
        /*0018*/ 	.byte	0x04, 0x12
        /*001a*/ 	.short	(.L_5 - .L_4)
	.align		4
.L_4:
        /*001c*/ 	.word	index@(_Z9xorKernelPhS_S_i)
        /*0020*/ 	.word	0x00000000
.L_5:


//--------------------- .nv.compat                --------------------------
	.section	.nv.compat,"",@"SHT_CUDA_COMPAT_INFO"
	.align	4
        /*0000*/ 	.byte	0x02, 0x09, 0x00, 0x00, 0x02, 0x02, 0x01, 0x00, 0x02, 0x05, 0x05, 0x00, 0x03, 0x07, 0x01, 0x01
        /*0010*/ 	.byte	0x02, 0x03, 0x00, 0x00, 0x02, 0x06, 0x01, 0x00, 0x04, 0x0b, 0x08, 0x00, 0x09, 0x00, 0x00, 0x00
        /*0020*/ 	.byte	0x00, 0x00, 0x00, 0x00


//--------------------- .nv.info._Z9xorKernelPhS_S_i --------------------------
	.section	.nv.info._Z9xorKernelPhS_S_i,"",@"SHT_CUDA_INFO"
	.sectionflags	@""
	.align	4


	//----- nvinfo : EIATTR_CUDA_API_VERSION
	.align		4
        /*0000*/ 	.byte	0x04, 0x37
        /*0002*/ 	.short	(.L_7 - .L_6)
.L_6:
        /*0004*/ 	.word	0x00000082


	//----- nvinfo : EIATTR_KPARAM_INFO
	.align		4
.L_7:
        /*0008*/ 	.byte	0x04, 0x17
        /*000a*/ 	.short	(.L_9 - .L_8)
.L_8:
        /*000c*/ 	.word	0x00000000
        /*0010*/ 	.short	0x0003
        /*0012*/ 	.short	0x0018
        /*0014*/ 	.byte	0x00, 0xf0, 0x11, 0x00


	//----- nvinfo : EIATTR_KPARAM_INFO
	.align		4
.L_9:
        /*0018*/ 	.byte	0x04, 0x17
        /*001a*/ 	.short	(.L_11 - .L_10)
.L_10:
        /*001c*/ 	.word	0x00000000
        /*0020*/ 	.short	0x0002
        /*0022*/ 	.short	0x0010
        /*0024*/ 	.byte	0x00, 0xf5, 0x21, 0x00


	//----- nvinfo : EIATTR_KPARAM_INFO
	.align		4
.L_11:
        /*0028*/ 	.byte	0x04, 0x17
        /*002a*/ 	.short	(.L_13 - .L_12)
.L_12:
        /*002c*/ 	.word	0x00000000
        /*0030*/ 	.short	0x0001
        /*0032*/ 	.short	0x0008
        /*0034*/ 	.byte	0x00, 0xf5, 0x21, 0x00


	//----- nvinfo : EIATTR_KPARAM_INFO
	.align		4
.L_13:
        /*0038*/ 	.byte	0x04, 0x17
        /*003a*/ 	.short	(.L_15 - .L_14)
.L_14:
        /*003c*/ 	.word	0x00000000
        /*0040*/ 	.short	0x0000
        /*0042*/ 	.short	0x0000
        /*0044*/ 	.byte	0x00, 0xf5, 0x21, 0x00


	//----- nvinfo : EIATTR_SPARSE_MMA_MASK
	.align		4
.L_15:
        /*0048*/ 	.byte	0x03, 0x50
        /*004a*/ 	.short	0x0000


	//----- nvinfo : EIATTR_MAXREG_COUNT
	.align		4
        /*004c*/ 	.byte	0x03, 0x1b
        /*004e*/ 	.short	0x00ff


	//----- nvinfo : EIATTR_MERCURY_ISA_VERSION
	.align		4
        /*0050*/ 	.byte	0x03, 0x5f
        /*0052*/ 	.short	0x0101


	//----- nvinfo : EIATTR_VRC_CTA_INIT_COUNT
	.align		4
        /*0054*/ 	.byte	0x02, 0x4a
	.zero		1
	.zero		1


	//----- nvinfo : EIATTR_EXIT_INSTR_OFFSETS
	.align		4
        /*0058*/ 	.byte	0x04, 0x1c
        /*005a*/ 	.short	(.L_17 - .L_16)


	//   ....[0]....
.L_16:
        /*005c*/ 	.word	0x00000070


	//   ....[1]....
        /*0060*/ 	.word	0x00000160


	//----- nvinfo : EIATTR_CBANK_PARAM_SIZE
	.align		4
.L_17:
        /*0064*/ 	.byte	0x03, 0x19
        /*0066*/ 	.short	0x001c


	//----- nvinfo : EIATTR_PARAM_CBANK
	.align		4
        /*0068*/ 	.byte	0x04, 0x0a
        /*006a*/ 	.short	(.L_19 - .L_18)
	.align		4
.L_18:
        /*006c*/ 	.word	index@(.nv.constant0._Z9xorKernelPhS_S_i)
        /*0070*/ 	.short	0x0380
        /*0072*/ 	.short	0x001c


	//----- nvinfo : EIATTR_SW_WAR
	.align		4
.L_19:
        /*0074*/ 	.byte	0x04, 0x36
        /*0076*/ 	.short	(.L_21 - .L_20)
.L_20:
        /*0078*/ 	.word	0x00000008
.L_21:


//--------------------- .nv.callgraph             --------------------------
	.section	.nv.callgraph,"",@"SHT_CUDA_CALLGRAPH"
	.align	4
	.sectionentsize	8
	.align		4
        /*0000*/ 	.word	0x00000000
	.align		4
        /*0004*/ 	.word	0xffffffff
	.align		4
        /*0008*/ 	.word	0x00000000
	.align		4
        /*000c*/ 	.word	0xfffffffe
	.align		4
        /*0010*/ 	.word	0x00000000
	.align		4
        /*0014*/ 	.word	0xfffffffd
	.align		4
        /*0018*/ 	.word	0x00000000
	.align		4
        /*001c*/ 	.word	0xfffffffc


//--------------------- .text._Z9xorKernelPhS_S_i --------------------------
	.section	.text._Z9xorKernelPhS_S_i,"ax",@progbits
	.align	128
        .global         _Z9xorKernelPhS_S_i
        .type           _Z9xorKernelPhS_S_i,@function
        .size           _Z9xorKernelPhS_S_i,(.L_x_1 - _Z9xorKernelPhS_S_i)
        .other          _Z9xorKernelPhS_S_i,@"STO_CUDA_ENTRY STV_DEFAULT"
_Z9xorKernelPhS_S_i:
.text._Z9xorKernelPhS_S_i:
[----:B------:R-:W-:Y:S01]  /*0000*/  LDC R1, c[0x0][0x37c] ;  /* 0x0000df00ff017b82 */ /* 0x000fe20000000800 */
[----:B------:R-:W0:Y:S07]  /*0010*/  S2R R3, SR_TID.X ;  /* 0x0000000000037919 */ /* 0x000e2e0000002100 */
[----:B------:R-:W0:Y:S01]  /*0020*/  S2UR UR4, SR_CTAID.X ;  /* 0x00000000000479c3 */ /* 0x000e220000002500 */
[----:B------:R-:W1:Y:S07]  /*0030*/  LDCU UR5, c[0x0][0x398] ;  /* 0x00007300ff0577ac */ /* 0x000e6e0008000800 */
[----:B------:R-:W0:Y:S02]  /*0040*/  LDC R6, c[0x0][0x360] ;  /* 0x0000d800ff067b82 */ /* 0x000e240000000800 */
[----:B0-----:R-:W-:-:S05]  /*0050*/  IMAD R6, R6, UR4, R3 ;  /* 0x0000000406067c24 */ /* 0x001fca000f8e0203 */
[----:B-1----:R-:W-:-:S13]  /*0060*/  ISETP.GE.AND P0, PT, R6, UR5, PT ;  /* 0x0000000506007c0c */ /* 0x002fda000bf06270 */
[----:B------:R-:W-:Y:S05]  /*0070*/  @P0 EXIT ;  /* 0x000000000000094d */ /* 0x000fea0003800000 */
[----:B------:R-:W0:Y:S01]  /*0080*/  LDCU.64 UR6, c[0x0][0x390] ;  /* 0x00007200ff0677ac */ /* 0x000e220008000a00 */
[----:B------:R-:W-:Y:S01]  /*0090*/  SHF.R.S32.HI R0, RZ, 0x1f, R6 ;  /* 0x0000001fff007819 */ /* 0x000fe20000011406 */
[----:B------:R-:W1:Y:S01]  /*00a0*/  LDCU.128 UR8, c[0x0][0x380] ;  /* 0x00007000ff0877ac */ /* 0x000e620008000c00 */
[----:B------:R-:W2:Y:S01]  /*00b0*/  LDCU.64 UR4, c[0x0][0x358] ;  /* 0x00006b00ff0477ac */ /* 0x000ea20008000a00 */
[C---:B0-----:R-:W-:Y:S02]  /*00c0*/  IADD3 R4, P1, PT, R6.reuse, UR6, RZ ;  /* 0x0000000606047c10 */ /* 0x041fe4000ff3e0ff */
[----:B-1----:R-:W-:Y:S02]  /*00d0*/  IADD3 R2, P0, PT, R6, UR10, RZ ;  /* 0x0000000a06027c10 */ /* 0x002fe4000ff1e0ff */
[C---:B------:R-:W-:Y:S02]  /*00e0*/  IADD3.X R5, PT, PT, R0.reuse, UR7, RZ, P1, !PT ;  /* 0x0000000700057c10 */ /* 0x040fe40008ffe4ff */
[----:B------:R-:W-:-:S04]  /*00f0*/  IADD3.X R3, PT, PT, R0, UR11, RZ, P0, !PT ;  /* 0x0000000b00037c10 */ /* 0x000fc800087fe4ff */
[----:B--2---:R-:W2:Y:S04]  /*0100*/  LDG.E.U8 R5, desc[UR4][R4.64] ;  /* 0x0000000404057981 */ /* 0x004ea8000c1e1100 */
[----:B------:R-:W2:Y:S01]  /*0110*/  LDG.E.U8 R2, desc[UR4][R2.64] ;  /* 0x0000000402027981 */ /* 0x000ea2000c1e1100 */
[----:B------:R-:W-:-:S04]  /*0120*/  IADD3 R6, P0, PT, R6, UR8, RZ ;  /* 0x0000000806067c10 */ /* 0x000fc8000ff1e0ff */
[----:B------:R-:W-:Y:S02]  /*0130*/  IADD3.X R7, PT, PT, R0, UR9, RZ, P0, !PT ;  /* 0x0000000900077c10 */ /* 0x000fe400087fe4ff */
[----:B--2---:R-:W-:-:S05]  /*0140*/  LOP3.LUT R9, R5, R2, RZ, 0x3c, !PT ;  /* 0x0000000205097212 */ /* 0x004fca00078e3cff */
[----:B------:R-:W-:Y:S01]  /*0150*/  STG.E.U8 desc[UR4][R6.64], R9 ;  /* 0x0000000906007986 */ /* 0x000fe2000c101104 */
[----:B------:R-:W-:Y:S05]  /*0160*/  EXIT ;  /* 0x000000000000794d */ /* 0x000fea0003800000 */
.L_x_0:
[----:B------:R-:W-:-:S00]  /*0170*/  BRA `(.L_x_0) ;  /* 0xfffffffc00fc7947 */ /* 0x000fc0000383ffff */
[----:B------:R-:W-:-:S00]  /*0180*/  NOP ;  /* 0x0000000000007918 */ /* 0x000fc00000000000 */
[----:B------:R-:W-:-:S00]  /*0190*/  NOP ;  /* 0x0000000000007918 */ /* 0x000fc00000000000 */
[----:B------:R-:W-:-:S00]  /*01a0*/  NOP ;  /* 0x0000000000007918 */ /* 0x000fc00000000000 */
[----:B------:R-:W-:-:S00]  /*01b0*/  NOP ;  /* 0x0000000000007918 */ /* 0x000fc00000000000 */
[----:B------:R-:W-:-:S00]  /*01c0*/  NOP ;  /* 0x0000000000007918 */ /* 0x000fc00000000000 */
[----:B------:R-:W-:-:S00]  /*01d0*/  NOP ;  /* 0x0000000000007918 */ /* 0x000fc00000000000 */
[----:B------:R-:W-:-:S00]  /*01e0*/  NOP ;  /* 0x0000000000007918 */ /* 0x000fc00000000000 */
[----:B------:R-:W-:-:S00]  /*01f0*/  NOP ;  /* 0x0000000000007918 */ /* 0x000fc00000000000 */
.L_x_1:


//--------------------- .nv.shared.reserved.0     --------------------------
	.section	.nv.shared.reserved.0,"aw",@nobits
	.weak		__nv_reservedSMEM_offset_0_alias
	.size		__nv_reservedSMEM_offset_0_alias, 0, 64
	.other		__nv_reservedSMEM_offset_0_alias,@"STO_CUDA_RESERVED_SHARED STV_DEFAULT"
__nv_reservedSMEM_offset_0_alias:
	.zero		0
	.zero		64


//--------------------- .nv.constant0._Z9xorKernelPhS_S_i --------------------------
	.section	.nv.constant0._Z9xorKernelPhS_S_i,"a",@progbits
	.sectionflags	@""
	.align	4
.nv.constant0._Z9xorKernelPhS_S_i:
	.zero		924


//--------------------- SYMBOLS --------------------------

	.type		.nv.reservedSmem.offset0,@object
	.size		.nv.reservedSmem.offset0,0x4
